//
// Generated by NVIDIA NVVM Compiler
//
// Compiler Build ID: CL-36424714
// Cuda compilation tools, release 13.0, V13.0.88
// Based on NVVM 20.0.0
//

.version 9.0
.target sm_100
.address_size 64

	// .globl	_Z11scan_bufferPiS_i
// _ZZ11scan_bufferPiS_iE4smem has been demoted

.visible .entry _Z11scan_bufferPiS_i(
	.param .u64 .ptr .align 1 _Z11scan_bufferPiS_i_param_0,
	.param .u64 .ptr .align 1 _Z11scan_bufferPiS_i_param_1,
	.param .u32 _Z11scan_bufferPiS_i_param_2
)
{
	.reg .pred 	%p<12>;
	.reg .b32 	%r<58>;
	.reg .b64 	%rd<9>;
	// demoted variable
	.shared .align 4 .b8 _ZZ11scan_bufferPiS_iE4smem[1024];
	ld.param.u64 	%rd1, [_Z11scan_bufferPiS_i_param_0];
	ld.param.u64 	%rd2, [_Z11scan_bufferPiS_i_param_1];
	ld.param.u32 	%r27, [_Z11scan_bufferPiS_i_param_2];
	mov.u32 	%r1, %tid.x;
	mov.u32 	%r29, %ctaid.x;
	shl.b32 	%r30, %r29, 7;
	add.s32 	%r2, %r30, %r1;
	setp.gt.s32 	%p1, %r2, %r27;
	setp.lt.s32 	%p2, %r2, 1;
	mov.b32 	%r50, 0;
	or.pred  	%p3, %p2, %p1;
	@%p3 bra 	$L__BB0_2;
	cvta.to.global.u64 	%rd3, %rd1;
	add.s32 	%r31, %r2, -1;
	mul.wide.u32 	%rd4, %r31, 4;
	add.s64 	%rd5, %rd3, %rd4;
	ld.global.u32 	%r50, [%rd5];
$L__BB0_2:
	shl.b32 	%r32, %r1, 2;
	mov.u32 	%r33, _ZZ11scan_bufferPiS_iE4smem;
	add.s32 	%r5, %r33, %r32;
	st.shared.u32 	[%r5], %r50;
	mov.b32 	%r34, 0;
	st.shared.u32 	[%r5+512], %r34;
	bar.sync 	0;
	setp.eq.s32 	%p4, %r1, 0;
	@%p4 bra 	$L__BB0_4;
	ld.shared.u32 	%r35, [%r5];
	ld.shared.u32 	%r36, [%r5+-4];
	add.s32 	%r51, %r36, %r35;
	bra.uni 	$L__BB0_5;
$L__BB0_4:
	ld.shared.u32 	%r51, [_ZZ11scan_bufferPiS_iE4smem];
$L__BB0_5:
	st.shared.u32 	[%r5+512], %r51;
	bar.sync 	0;
	setp.lt.u32 	%p5, %r1, 2;
	@%p5 bra 	$L__BB0_7;
	ld.shared.u32 	%r37, [%r5+512];
	ld.shared.u32 	%r38, [%r5+504];
	add.s32 	%r52, %r38, %r37;
	bra.uni 	$L__BB0_8;
$L__BB0_7:
	ld.shared.u32 	%r52, [%r5+512];
$L__BB0_8:
	st.shared.u32 	[%r5], %r52;
	bar.sync 	0;
	setp.lt.u32 	%p6, %r1, 4;
	@%p6 bra 	$L__BB0_10;
	ld.shared.u32 	%r39, [%r5];
	ld.shared.u32 	%r40, [%r5+-16];
	add.s32 	%r53, %r40, %r39;
	bra.uni 	$L__BB0_11;
$L__BB0_10:
	ld.shared.u32 	%r53, [%r5];
$L__BB0_11:
	st.shared.u32 	[%r5+512], %r53;
	bar.sync 	0;
	setp.lt.u32 	%p7, %r1, 8;
	@%p7 bra 	$L__BB0_13;
	ld.shared.u32 	%r41, [%r5+512];
	ld.shared.u32 	%r42, [%r5+480];
	add.s32 	%r54, %r42, %r41;
	bra.uni 	$L__BB0_14;
$L__BB0_13:
	ld.shared.u32 	%r54, [%r5+512];
$L__BB0_14:
	st.shared.u32 	[%r5], %r54;
	bar.sync 	0;
	setp.lt.u32 	%p8, %r1, 16;
	@%p8 bra 	$L__BB0_16;
	ld.shared.u32 	%r43, [%r5];
	ld.shared.u32 	%r44, [%r5+-64];
	add.s32 	%r55, %r44, %r43;
	bra.uni 	$L__BB0_17;
$L__BB0_16:
	ld.shared.u32 	%r55, [%r5];
$L__BB0_17:
	st.shared.u32 	[%r5+512], %r55;
	bar.sync 	0;
	setp.lt.u32 	%p9, %r1, 32;
	@%p9 bra 	$L__BB0_19;
	ld.shared.u32 	%r45, [%r5+512];
	ld.shared.u32 	%r46, [%r5+384];
	add.s32 	%r56, %r46, %r45;
	bra.uni 	$L__BB0_20;
$L__BB0_19:
	ld.shared.u32 	%r56, [%r5+512];
$L__BB0_20:
	st.shared.u32 	[%r5], %r56;
	bar.sync 	0;
	setp.lt.u32 	%p10, %r1, 64;
	@%p10 bra 	$L__BB0_22;
	ld.shared.u32 	%r47, [%r5];
	ld.shared.u32 	%r48, [%r5+-256];
	add.s32 	%r57, %r48, %r47;
	bra.uni 	$L__BB0_23;
$L__BB0_22:
	ld.shared.u32 	%r57, [%r5];
$L__BB0_23:
	st.shared.u32 	[%r5+512], %r57;
	bar.sync 	0;
	setp.ge.s32 	%p11, %r2, %r27;
	@%p11 bra 	$L__BB0_25;
	ld.shared.u32 	%r49, [%r5+512];
	cvta.to.global.u64 	%rd6, %rd2;
	mul.wide.s32 	%rd7, %r2, 4;
	add.s64 	%rd8, %rd6, %rd7;
	st.global.u32 	[%rd8], %r49;
$L__BB0_25:
	ret;

}


// ===== COMPILED SASS (sm_100) =====

	.target	sm_100

	.elftype	@"ET_EXEC"


//--------------------- .note.nv.tkinfo           --------------------------
	.section	.note.nv.tkinfo,"",@"SHT_NOTE"
	.sectionflags	@"SHF_NOTE_NV_TKINFO"
	.tkinfo
        /*0018*/ 	.word	0x00000002
        /*0030*/ 	.string	""
        /*0030*/ 	.string	"ptxas"
        /*0030*/ 	.string	"Cuda compilation tools, release 13.0, V13.0.88"
        /*0030*/ 	.string	"Build cuda_13.0.r13.0/compiler.36424714_0"
        /*0030*/ 	.string	"-arch sm_100 -m 64 "



//--------------------- .note.nv.cuinfo           --------------------------
	.section	.note.nv.cuinfo,"",@"SHT_NOTE"
	.sectionflags	@"SHF_NOTE_NV_CUINFO"
        /*0018*/ 	.short	0x0002
        /*001a*/ 	.short	0x0064
        /*001c*/ 	.short	0x0082
	.zero		2


//--------------------- .nv.info                  --------------------------
	.section	.nv.info,"",@"SHT_CUDA_INFO"
	.align	4


	//----- nvinfo : EIATTR_REGCOUNT
	.align		4
        /*0000*/ 	.byte	0x04, 0x2f
        /*0002*/ 	.short	(.L_1 - .L_0)
	.align		4
.L_0:
        /*0004*/ 	.word	index@(_Z11scan_bufferPiS_i)
        /*0008*/ 	.word	0x0000000b


	//----- nvinfo : EIATTR_FRAME_SIZE
	.align		4
.L_1:
        /*000c*/ 	.byte	0x04, 0x11
        /*000e*/ 	.short	(.L_3 - .L_2)
	.align		4
.L_2:
        /*0010*/ 	.word	index@(_Z11scan_bufferPiS_i)
        /*0014*/ 	.word	0x00000000


	//----- nvinfo : EIATTR_MIN_STACK_SIZE
	.align		4
.L_3:
        /*0018*/ 	.byte	0x04, 0x12
        /*001a*/ 	.short	(.L_5 - .L_4)
	.align		4
.L_4:
        /*001c*/ 	.word	index@(_Z11scan_bufferPiS_i)
        /*0020*/ 	.word	0x00000000
.L_5:


//--------------------- .nv.compat                --------------------------
	.section	.nv.compat,"",@"SHT_CUDA_COMPAT_INFO"
	.align	4
        /*0000*/ 	.byte	0x02, 0x09, 0x00, 0x00, 0x02, 0x02, 0x01, 0x00, 0x02, 0x05, 0x05, 0x00, 0x03, 0x07, 0x01, 0x01
        /*0010*/ 	.byte	0x02, 0x03, 0x00, 0x00, 0x02, 0x06, 0x01, 0x00, 0x04, 0x0b, 0x08, 0x00, 0x09, 0x00, 0x00, 0x00
        /*0020*/ 	.byte	0x00, 0x00, 0x00, 0x00


//--------------------- .nv.info._Z11scan_bufferPiS_i --------------------------
	.section	.nv.info._Z11scan_bufferPiS_i,"",@"SHT_CUDA_INFO"
	.sectionflags	@""
	.align	4


	//----- nvinfo : EIATTR_CUDA_API_VERSION
	.align		4
        /*0000*/ 	.byte	0x04, 0x37
        /*0002*/ 	.short	(.L_7 - .L_6)
.L_6:
        /*0004*/ 	.word	0x00000082


	//----- nvinfo : EIATTR_KPARAM_INFO
	.align		4
.L_7:
        /*0008*/ 	.byte	0x04, 0x17
        /*000a*/ 	.short	(.L_9 - .L_8)
.L_8:
        /*000c*/ 	.word	0x00000000
        /*0010*/ 	.short	0x0002
        /*0012*/ 	.short	0x0010
        /*0014*/ 	.byte	0x00, 0xf0, 0x11, 0x00


	//----- nvinfo : EIATTR_KPARAM_INFO
	.align		4
.L_9:
        /*0018*/ 	.byte	0x04, 0x17
        /*001a*/ 	.short	(.L_11 - .L_10)
.L_10:
        /*001c*/ 	.word	0x00000000
        /*0020*/ 	.short	0x0001
        /*0022*/ 	.short	0x0008
        /*0024*/ 	.byte	0x00, 0xf5, 0x21, 0x00


	//----- nvinfo : EIATTR_KPARAM_INFO
	.align		4
.L_11:
        /*0028*/ 	.byte	0x04, 0x17
        /*002a*/ 	.short	(.L_13 - .L_12)
.L_12:
        /*002c*/ 	.word	0x00000000
        /*0030*/ 	.short	0x0000
        /*0032*/ 	.short	0x0000
        /*0034*/ 	.byte	0x00, 0xf5, 0x21, 0x00


	//----- nvinfo : EIATTR_SPARSE_MMA_MASK
	.align		4
.L_13:
        /*0038*/ 	.byte	0x03, 0x50
        /*003a*/ 	.short	0x0000


	//----- nvinfo : EIATTR_MAXREG_COUNT
	.align		4
        /*003c*/ 	.byte	0x03, 0x1b
        /*003e*/ 	.short	0x00ff


	//----- nvinfo : EIATTR_NUM_BARRIERS
	.align		4
        /*0040*/ 	.byte	0x02, 0x4c
        /*0042*/ 	.byte	0x01
	.zero		1


	//----- nvinfo : EIATTR_MERCURY_ISA_VERSION
	.align		4
        /*0044*/ 	.byte	0x03, 0x5f
        /*0046*/ 	.short	0x0101


	//----- nvinfo : EIATTR_VRC_CTA_INIT_COUNT
	.align		4
        /*0048*/ 	.byte	0x02, 0x4a
	.zero		1
	.zero		1


	//----- nvinfo : EIATTR_EXIT_INSTR_OFFSETS
	.align		4
        /*004c*/ 	.byte	0x04, 0x1c
        /*004e*/ 	.short	(.L_15 - .L_14)


	//   ....[0]....
.L_14:
        /*0050*/ 	.word	0x00000460


	//   ....[1]....
        /*0054*/ 	.word	0x000004b0


	//----- nvinfo : EIATTR_CBANK_PARAM_SIZE
	.align		4
.L_15:
        /*0058*/ 	.byte	0x03, 0x19
        /*005a*/ 	.short	0x0014


	//----- nvinfo : EIATTR_PARAM_CBANK
	.align		4
        /*005c*/ 	.byte	0x04, 0x0a
        /*005e*/ 	.short	(.L_17 - .L_16)
	.align		4
.L_16:
        /*0060*/ 	.word	index@(.nv.constant0._Z11scan_bufferPiS_i)
        /*0064*/ 	.short	0x0380
        /*0066*/ 	.short	0x0014


	//----- nvinfo : EIATTR_SW_WAR
	.align		4
.L_17:
        /*0068*/ 	.byte	0x04, 0x36
        /*006a*/ 	.short	(.L_19 - .L_18)
.L_18:
        /*006c*/ 	.word	0x00000008
.L_19:


//--------------------- .nv.callgraph             --------------------------
	.section	.nv.callgraph,"",@"SHT_CUDA_CALLGRAPH"
	.align	4
	.sectionentsize	8
	.align		4
        /*0000*/ 	.word	0x00000000
	.align		4
        /*0004*/ 	.word	0xffffffff
	.align		4
        /*0008*/ 	.word	0x00000000
	.align		4
        /*000c*/ 	.word	0xfffffffe
	.align		4
        /*0010*/ 	.word	0x00000000
	.align		4
        /*0014*/ 	.word	0xfffffffd
	.align		4
        /*0018*/ 	.word	0x00000000
	.align		4
        /*001c*/ 	.word	0xfffffffc


//--------------------- .text._Z11scan_bufferPiS_i --------------------------
	.section	.text._Z11scan_bufferPiS_i,"ax",@progbits
	.align	128
        .global         _Z11scan_bufferPiS_i
        .type           _Z11scan_bufferPiS_i,@function
        .size           _Z11scan_bufferPiS_i,(.L_x_1 - _Z11scan_bufferPiS_i)
        .other          _Z11scan_bufferPiS_i,@"STO_CUDA_ENTRY STV_DEFAULT"
_Z11scan_bufferPiS_i:
.text._Z11scan_bufferPiS_i:
[----:B------:R-:W-:Y:S01]  /*0000*/  LDC R1, c[0x0][0x37c] ;  /* 0x0000df00ff017b82 */ /* 0x000fe20000000800 */
[----:B------:R-:W0:Y:S01]  /*0010*/  S2R R8, SR_TID.X ;  /* 0x0000000000087919 */ /* 0x000e220000002100 */
[----:B------:R-:W1:Y:S01]  /*0020*/  LDCU UR8, c[0x0][0x390] ;  /* 0x00007200ff0877ac */ /* 0x000e620008000800 */
[----:B------:R-:W-:Y:S01]  /*0030*/  IMAD.MOV.U32 R4, RZ, RZ, RZ ;  /* 0x000000ffff047224 */ /* 0x000fe200078e00ff */
[----:B------:R-:W0:Y:S01]  /*0040*/  S2R R3, SR_CTAID.X ;  /* 0x0000000000037919 */ /* 0x000e220000002500 */
[----:B------:R-:W2:Y:S01]  /*0050*/  LDCU.64 UR6, c[0x0][0x358] ;  /* 0x00006b00ff0677ac */ /* 0x000ea20008000a00 */
[----:B0-----:R-:W-:-:S05]  /*0060*/  IMAD R0, R3, 0x80, R8 ;  /* 0x0000008003007824 */ /* 0x001fca00078e0208 */
[----:B-1----:R-:W-:-:S04]  /*0070*/  ISETP.GT.AND P0, PT, R0, UR8, PT ;  /* 0x0000000800007c0c */ /* 0x002fc8000bf04270 */
[----:B------:R-:W-:-:S13]  /*0080*/  ISETP.LT.OR P0, PT, R0, 0x1, P0 ;  /* 0x000000010000780c */ /* 0x000fda0000701670 */
[----:B------:R-:W0:Y:S01]  /*0090*/  @!P0 LDC.64 R2, c[0x0][0x380] ;  /* 0x0000e000ff028b82 */ /* 0x000e220000000a00 */
[----:B------:R-:W-:-:S04]  /*00a0*/  @!P0 VIADD R5, R0, 0xffffffff ;  /* 0xffffffff00058836 */ /* 0x000fc80000000000 */
[----:B0-----:R-:W-:-:S05]  /*00b0*/  @!P0 IMAD.WIDE.U32 R2, R5, 0x4, R2 ;  /* 0x0000000405028825 */ /* 0x001fca00078e0002 */
[----:B--2---:R-:W2:Y:S01]  /*00c0*/  @!P0 LDG.E R4, desc[UR6][R2.64] ;  /* 0x0000000602048981 */ /* 0x004ea2000c1e1900 */
[----:B------:R-:W0:Y:S01]  /*00d0*/  S2UR UR5, SR_CgaCtaId ;  /* 0x00000000000579c3 */ /* 0x000e220000008800 */
[----:B------:R-:W-:Y:S01]  /*00e0*/  UMOV UR4, 0x400 ;  /* 0x0000040000047882 */ /* 0x000fe20000000000 */
[----:B------:R-:W-:Y:S01]  /*00f0*/  ISETP.NE.AND P0, PT, R8, RZ, PT ;  /* 0x000000ff0800720c */ /* 0x000fe20003f05270 */
[----:B0-----:R-:W-:-:S06]  /*0100*/  ULEA UR4, UR5, UR4, 0x18 ;  /* 0x0000000405047291 */ /* 0x001fcc000f8ec0ff */
[----:B------:R-:W-:-:S05]  /*0110*/  LEA R5, R8, UR4, 0x2 ;  /* 0x0000000408057c11 */ /* 0x000fca000f8e10ff */
[----:B------:R-:W-:Y:S04]  /*0120*/  STS [R5+0x200], RZ ;  /* 0x000200ff05007388 */ /* 0x000fe80000000800 */
[----:B--2---:R-:W-:Y:S01]  /*0130*/  STS [R5], R4 ;  /* 0x0000000405007388 */ /* 0x004fe20000000800 */
[----:B------:R-:W-:Y:S06]  /*0140*/  BAR.SYNC.DEFER_BLOCKING 0x0 ;  /* 0x0000000000007b1d */ /* 0x000fec0000010000 */
[----:B------:R-:W-:Y:S04]  /*0150*/  @P0 LDS R6, [R5] ;  /* 0x0000000005060984 */ /* 0x000fe80000000800 */
[----:B------:R-:W0:Y:S02]  /*0160*/  @P0 LDS R7, [R5+-0x4] ;  /* 0xfffffc0005070984 */ /* 0x000e240000000800 */
[----:B0-----:R-:W-:-:S06]  /*0170*/  @P0 IMAD.IADD R6, R6, 0x1, R7 ;  /* 0x0000000106060824 */ /* 0x001fcc00078e0207 */
[----:B------:R-:W0:Y:S01]  /*0180*/  @!P0 LDS R6, [UR4] ;  /* 0x00000004ff068984 */ /* 0x000e220008000800 */
[----:B------:R-:W-:-:S03]  /*0190*/  ISETP.GE.U32.AND P0, PT, R8, 0x2, PT ;  /* 0x000000020800780c */ /* 0x000fc60003f06070 */
[----:B0-----:R-:W-:Y:S01]  /*01a0*/  STS [R5+0x200], R6 ;  /* 0x0002000605007388 */ /* 0x001fe20000000800 */
[----:B------:R-:W-:Y:S09]  /*01b0*/  BAR.SYNC.DEFER_BLOCKING 0x0 ;  /* 0x0000000000007b1d */ /* 0x000ff20000010000 */
[----:B------:R-:W-:Y:S04]  /*01c0*/  @P0 LDS R2, [R5+0x200] ;  /* 0x0002000005020984 */ /* 0x000fe80000000800 */
[----:B------:R-:W0:Y:S02]  /*01d0*/  @P0 LDS R3, [R5+0x1f8] ;  /* 0x0001f80005030984 */ /* 0x000e240000000800 */
[----:B0-----:R-:W-:-:S06]  /*01e0*/  @P0 IMAD.IADD R2, R2, 0x1, R3 ;  /* 0x0000000102020824 */ /* 0x001fcc00078e0203 */
[----:B------:R-:W0:Y:S01]  /*01f0*/  @!P0 LDS R2, [R5+0x200] ;  /* 0x0002000005028984 */ /* 0x000e220000000800 */
[----:B------:R-:W-:-:S03]  /*0200*/  ISETP.GE.U32.AND P0, PT, R8, 0x4, PT ;  /* 0x000000040800780c */ /* 0x000fc60003f06070 */
[----:B0-----:R-:W-:Y:S01]  /*0210*/  STS [R5], R2 ;  /* 0x0000000205007388 */ /* 0x001fe20000000800 */
[----:B------:R-:W-:Y:S09]  /*0220*/  BAR.SYNC.DEFER_BLOCKING 0x0 ;  /* 0x0000000000007b1d */ /* 0x000ff20000010000 */
[----:B------:R-:W-:Y:S04]  /*0230*/  @P0 LDS R3, [R5] ;  /* 0x0000000005030984 */ /* 0x000fe80000000800 */
[----:B------:R-:W0:Y:S02]  /*0240*/  @P0 LDS R4, [R5+-0x10] ;  /* 0xfffff00005040984 */ /* 0x000e240000000800 */
[----:B0-----:R-:W-:-:S06]  /*0250*/  @P0 IADD3 R4, PT, PT, R3, R4, RZ ;  /* 0x0000000403040210 */ /* 0x001fcc0007ffe0ff */
[----:B------:R-:W0:Y:S01]  /*0260*/  @!P0 LDS R4, [R5] ;  /* 0x0000000005048984 */ /* 0x000e220000000800 */
        /* <DEDUP_REMOVED lines=12> */
[----:B0-----:R-:W-:-:S06]  /*0330*/  @P0 IMAD.IADD R2, R2, 0x1, R3 ;  /* 0x0000000102020824 */ /* 0x001fcc00078e0203 */
[----:B------:R-:W0:Y:S01]  /*0340*/  @!P0 LDS R2, [R5] ;  /* 0x0000000005028984 */ /* 0x000e220000000800 */
[----:B------:R-:W-:-:S03]  /*0350*/  ISETP.GE.U32.AND P0, PT, R8, 0x20, PT ;  /* 0x000000200800780c */ /* 0x000fc60003f06070 */
[----:B0-----:R-:W-:Y:S01]  /*0360*/  STS [R5+0x200], R2 ;  /* 0x0002000205007388 */ /* 0x001fe20000000800 */
[----:B------:R-:W-:Y:S09]  /*0370*/  BAR.SYNC.DEFER_BLOCKING 0x0 ;  /* 0x0000000000007b1d */ /* 0x000ff20000010000 */
[----:B------:R-:W-:Y:S04]  /*0380*/  @P0 LDS R3, [R5+0x200] ;  /* 0x0002000005030984 */ /* 0x000fe80000000800 */
[----:B------:R-:W0:Y:S02]  /*0390*/  @P0 LDS R4, [R5+0x180] ;  /* 0x0001800005040984 */ /* 0x000e240000000800 */
[----:B0-----:R-:W-:-:S06]  /*03a0*/  @P0 IADD3 R4, PT, PT, R3, R4, RZ ;  /* 0x0000000403040210 */ /* 0x001fcc0007ffe0ff */
        /* <DEDUP_REMOVED lines=8> */
[----:B------:R-:W-:-:S03]  /*0430*/  ISETP.GE.AND P0, PT, R0, UR8, PT ;  /* 0x0000000800007c0c */ /* 0x000fc6000bf06270 */
[----:B0-----:R0:W-:Y:S01]  /*0440*/  STS [R5+0x200], R6 ;  /* 0x0002000605007388 */ /* 0x0011e20000000800 */
[----:B------:R-:W-:Y:S09]  /*0450*/  BAR.SYNC.DEFER_BLOCKING 0x0 ;  /* 0x0000000000007b1d */ /* 0x000ff20000010000 */
[----:B------:R-:W-:Y:S05]  /*0460*/  @P0 EXIT ;  /* 0x000000000000094d */ /* 0x000fea0003800000 */
[----:B0-----:R-:W0:Y:S01]  /*0470*/  LDS R5, [R5+0x200] ;  /* 0x0002000005057984 */ /* 0x001e220000000800 */
[----:B------:R-:W1:Y:S02]  /*0480*/  LDC.64 R2, c[0x0][0x388] ;  /* 0x0000e200ff027b82 */ /* 0x000e640000000a00 */
[----:B-1----:R-:W-:-:S05]  /*0490*/  IMAD.WIDE R2, R0, 0x4, R2 ;  /* 0x0000000400027825 */ /* 0x002fca00078e0202 */
[----:B0-----:R-:W-:Y:S01]  /*04a0*/  STG.E desc[UR6][R2.64], R5 ;  /* 0x0000000502007986 */ /* 0x001fe2000c101906 */
[----:B------:R-:W-:Y:S05]  /*04b0*/  EXIT ;  /* 0x000000000000794d */ /* 0x000fea0003800000 */
.L_x_0:
[----:B------:R-:W-:-:S00]  /*04c0*/  BRA `(.L_x_0) ;  /* 0xfffffffc00fc7947 */ /* 0x000fc0000383ffff */
[----:B------:R-:W-:-:S00]  /*04d0*/  NOP ;  /* 0x0000000000007918 */ /* 0x000fc00000000000 */
        /* <DEDUP_REMOVED lines=10> */
.L_x_1:


//--------------------- .nv.shared._Z11scan_bufferPiS_i --------------------------
	.section	.nv.shared._Z11scan_bufferPiS_i,"aw",@nobits
	.sectionflags	@""
	.align	4
.nv.shared._Z11scan_bufferPiS_i:
	.zero		2048


//--------------------- .nv.shared.reserved.0     --------------------------
	.section	.nv.shared.reserved.0,"aw",@nobits
	.weak		__nv_reservedSMEM_offset_0_alias
	.size		__nv_reservedSMEM_offset_0_alias, 0, 64
	.other		__nv_reservedSMEM_offset_0_alias,@"STO_CUDA_RESERVED_SHARED STV_DEFAULT"
__nv_reservedSMEM_offset_0_alias:
	.zero		0
	.zero		64


//--------------------- .nv.constant0._Z11scan_bufferPiS_i --------------------------
	.section	.nv.constant0._Z11scan_bufferPiS_i,"a",@progbits
	.sectionflags	@""
	.align	4
.nv.constant0._Z11scan_bufferPiS_i:
	.zero		916


//--------------------- SYMBOLS --------------------------

	.type		.nv.reservedSmem.offset0,@object
	.size		.nv.reservedSmem.offset0,0x4
	.type		.nv.reservedSmem.cap,@object
	.size		.nv.reservedSmem.cap,0x4
